//
// Generated by NVIDIA NVVM Compiler
//
// Compiler Build ID: CL-36424714
// Cuda compilation tools, release 13.0, V13.0.88
// Based on NVVM 20.0.0
//

.version 9.0
.target sm_100
.address_size 64

	// .globl	_Z3addPiS_S_S_
.global .align 1 .b8 _ZN34_INTERNAL_40592459_4_k_cu_d8bc8a2c4cuda3std3__45__cpo5beginE[1];
.global .align 1 .b8 _ZN34_INTERNAL_40592459_4_k_cu_d8bc8a2c4cuda3std3__45__cpo3endE[1];
.global .align 1 .b8 _ZN34_INTERNAL_40592459_4_k_cu_d8bc8a2c4cuda3std3__45__cpo6cbeginE[1];
.global .align 1 .b8 _ZN34_INTERNAL_40592459_4_k_cu_d8bc8a2c4cuda3std3__45__cpo4cendE[1];
.global .align 1 .b8 _ZN34_INTERNAL_40592459_4_k_cu_d8bc8a2c4cuda3std3__436_GLOBAL__N__40592459_4_k_cu_d8bc8a2c6ignoreE[1];
.global .align 1 .b8 _ZN34_INTERNAL_40592459_4_k_cu_d8bc8a2c4cuda3std3__419piecewise_constructE[1];
.global .align 1 .b8 _ZN34_INTERNAL_40592459_4_k_cu_d8bc8a2c4cuda3std3__48in_placeE[1];
.global .align 1 .b8 _ZN34_INTERNAL_40592459_4_k_cu_d8bc8a2c4cuda3std6ranges3__45__cpo4swapE[1];
.global .align 1 .b8 _ZN34_INTERNAL_40592459_4_k_cu_d8bc8a2c4cuda3std6ranges3__45__cpo9iter_moveE[1];

.visible .entry _Z3addPiS_S_S_(
	.param .u64 .ptr .align 1 _Z3addPiS_S_S__param_0,
	.param .u64 .ptr .align 1 _Z3addPiS_S_S__param_1,
	.param .u64 .ptr .align 1 _Z3addPiS_S_S__param_2,
	.param .u64 .ptr .align 1 _Z3addPiS_S_S__param_3
)
{
	.reg .pred 	%p<5>;
	.reg .b32 	%r<54>;
	.reg .b64 	%rd<15>;
	.reg .b64 	%fd<10>;

	ld.param.u64 	%rd4, [_Z3addPiS_S_S__param_0];
	ld.param.u64 	%rd5, [_Z3addPiS_S_S__param_1];
	ld.param.u64 	%rd6, [_Z3addPiS_S_S__param_2];
	ld.param.u64 	%rd3, [_Z3addPiS_S_S__param_3];
	cvta.to.global.u64 	%rd7, %rd6;
	cvta.to.global.u64 	%rd8, %rd5;
	cvta.to.global.u64 	%rd9, %rd4;
	mov.u32 	%r3, %tid.x;
	mov.u32 	%r4, %ctaid.x;
	mov.u32 	%r5, %ntid.x;
	mad.lo.s32 	%r1, %r4, %r5, %r3;
	mul.lo.s32 	%r6, %r1, 123;
	mul.hi.u32 	%r7, %r6, 3;
	sub.s32 	%r8, %r6, %r7;
	shr.u32 	%r9, %r8, 1;
	add.s32 	%r10, %r9, %r7;
	shr.u32 	%r11, %r10, 30;
	mul.lo.s32 	%r12, %r11, 2147483647;
	sub.s32 	%r13, %r6, %r12;
	max.u32 	%r14, %r13, 1;
	mul.hi.u32 	%r15, %r14, 1581746633;
	shr.u32 	%r16, %r15, 14;
	mul.lo.s32 	%r17, %r16, 44488;
	sub.s32 	%r18, %r14, %r17;
	mul.lo.s32 	%r19, %r18, 48271;
	mul.lo.s32 	%r20, %r16, 3399;
	setp.lt.u32 	%p1, %r19, %r20;
	xor.b32  	%r21, %r20, 2147483647;
	neg.s32 	%r22, %r20;
	selp.b32 	%r23, %r21, %r22, %p1;
	add.s32 	%r24, %r23, %r19;
	add.s32 	%r25, %r24, -1;
	cvt.rn.f64.u32 	%fd1, %r25;
	div.rn.f64 	%fd2, %fd1, 0d41DFFFFFFF800000;
	fma.rn.f64 	%fd3, %fd2, 0d4024000000000000, 0d0000000000000000;
	cvt.rzi.s32.f64 	%r26, %fd3;
	mul.wide.s32 	%rd10, %r1, 4;
	add.s64 	%rd1, %rd9, %rd10;
	st.global.u32 	[%rd1], %r26;
	mul.hi.u32 	%r27, %r24, -1131474031;
	shr.u32 	%r28, %r27, 15;
	mul.lo.s32 	%r29, %r28, 44488;
	sub.s32 	%r30, %r24, %r29;
	mul.lo.s32 	%r31, %r30, 48271;
	mul.lo.s32 	%r32, %r28, 3399;
	setp.lt.u32 	%p2, %r31, %r32;
	xor.b32  	%r33, %r32, 2147483647;
	neg.s32 	%r34, %r32;
	selp.b32 	%r35, %r33, %r34, %p2;
	add.s32 	%r36, %r35, %r31;
	add.s32 	%r37, %r36, -1;
	cvt.rn.f64.u32 	%fd4, %r37;
	div.rn.f64 	%fd5, %fd4, 0d41DFFFFFFF800000;
	fma.rn.f64 	%fd6, %fd5, 0d4024000000000000, 0d0000000000000000;
	cvt.rzi.s32.f64 	%r38, %fd6;
	add.s64 	%rd2, %rd8, %rd10;
	st.global.u32 	[%rd2], %r38;
	mul.hi.u32 	%r39, %r36, -1131474031;
	shr.u32 	%r40, %r39, 15;
	mul.lo.s32 	%r41, %r40, 44488;
	sub.s32 	%r42, %r36, %r41;
	mul.lo.s32 	%r43, %r42, 48271;
	mul.lo.s32 	%r44, %r40, 3399;
	setp.lt.u32 	%p3, %r43, %r44;
	xor.b32  	%r45, %r44, 2147483647;
	neg.s32 	%r46, %r44;
	selp.b32 	%r47, %r45, %r46, %p3;
	add.s32 	%r48, %r43, %r47;
	add.s32 	%r49, %r48, -1;
	cvt.rn.f64.u32 	%fd7, %r49;
	div.rn.f64 	%fd8, %fd7, 0d41DFFFFFFF800000;
	fma.rn.f64 	%fd9, %fd8, 0d4024000000000000, 0d0000000000000000;
	cvt.rzi.s32.f64 	%r2, %fd9;
	add.s64 	%rd11, %rd7, %rd10;
	st.global.u32 	[%rd11], %r2;
	setp.gt.s32 	%p4, %r1, 9999;
	@%p4 bra 	$L__BB0_2;
	cvta.to.global.u64 	%rd12, %rd3;
	ld.global.u32 	%r50, [%rd1];
	ld.global.u32 	%r51, [%rd2];
	max.s32 	%r52, %r50, %r51;
	max.s32 	%r53, %r52, %r2;
	add.s64 	%rd14, %rd12, %rd10;
	st.global.u32 	[%rd14], %r53;
$L__BB0_2:
	ret;

}


// ===== COMPILED SASS (sm_100) =====

	.target	sm_100

	.elftype	@"ET_EXEC"


//--------------------- .note.nv.tkinfo           --------------------------
	.section	.note.nv.tkinfo,"",@"SHT_NOTE"
	.sectionflags	@"SHF_NOTE_NV_TKINFO"
	.tkinfo
        /*0018*/ 	.word	0x00000002
        /*0030*/ 	.string	""
        /*0030*/ 	.string	"ptxas"
        /*0030*/ 	.string	"Cuda compilation tools, release 13.0, V13.0.88"
        /*0030*/ 	.string	"Build cuda_13.0.r13.0/compiler.36424714_0"
        /*0030*/ 	.string	"-arch sm_100 -m 64 "



//--------------------- .note.nv.cuinfo           --------------------------
	.section	.note.nv.cuinfo,"",@"SHT_NOTE"
	.sectionflags	@"SHF_NOTE_NV_CUINFO"
        /*0018*/ 	.short	0x0002
        /*001a*/ 	.short	0x0064
        /*001c*/ 	.short	0x0082
	.zero		2


//--------------------- .nv.info                  --------------------------
	.section	.nv.info,"",@"SHT_CUDA_INFO"
	.align	4


	//----- nvinfo : EIATTR_REGCOUNT
	.align		4
        /*0000*/ 	.byte	0x04, 0x2f
        /*0002*/ 	.short	(.L_10 - .L_9)
	.align		4
.L_9:
        /*0004*/ 	.word	index@(_Z3addPiS_S_S_)
        /*0008*/ 	.word	0x0000001d


	//----- nvinfo : EIATTR_FRAME_SIZE
	.align		4
.L_10:
        /*000c*/ 	.byte	0x04, 0x11
        /*000e*/ 	.short	(.L_12 - .L_11)
	.align		4
.L_11:
        /*0010*/ 	.word	index@($__internal_0_$__cuda_sm20_div_rn_f64_full)
        /*0014*/ 	.word	0x00000000


	//----- nvinfo : EIATTR_FRAME_SIZE
	.align		4
.L_12:
        /*0018*/ 	.byte	0x04, 0x11
        /*001a*/ 	.short	(.L_14 - .L_13)
	.align		4
.L_13:
        /*001c*/ 	.word	index@(_Z3addPiS_S_S_)
        /*0020*/ 	.word	0x00000000


	//----- nvinfo : EIATTR_MIN_STACK_SIZE
	.align		4
.L_14:
        /*0024*/ 	.byte	0x04, 0x12
        /*0026*/ 	.short	(.L_16 - .L_15)
	.align		4
.L_15:
        /*0028*/ 	.word	index@(_Z3addPiS_S_S_)
        /*002c*/ 	.word	0x00000000
.L_16:


//--------------------- .nv.compat                --------------------------
	.section	.nv.compat,"",@"SHT_CUDA_COMPAT_INFO"
	.align	4
        /*0000*/ 	.byte	0x02, 0x09, 0x00, 0x00, 0x02, 0x02, 0x01, 0x00, 0x02, 0x05, 0x05, 0x00, 0x03, 0x07, 0x01, 0x01
        /*0010*/ 	.byte	0x02, 0x03, 0x00, 0x00, 0x02, 0x06, 0x01, 0x00, 0x04, 0x0b, 0x08, 0x00, 0x01, 0x00, 0x00, 0x00
        /*0020*/ 	.byte	0x00, 0x00, 0x00, 0x00


//--------------------- .nv.info._Z3addPiS_S_S_   --------------------------
	.section	.nv.info._Z3addPiS_S_S_,"",@"SHT_CUDA_INFO"
	.sectionflags	@""
	.align	4


	//----- nvinfo : EIATTR_CUDA_API_VERSION
	.align		4
        /*0000*/ 	.byte	0x04, 0x37
        /*0002*/ 	.short	(.L_18 - .L_17)
.L_17:
        /*0004*/ 	.word	0x00000082


	//----- nvinfo : EIATTR_KPARAM_INFO
	.align		4
.L_18:
        /*0008*/ 	.byte	0x04, 0x17
        /*000a*/ 	.short	(.L_20 - .L_19)
.L_19:
        /*000c*/ 	.word	0x00000000
        /*0010*/ 	.short	0x0003
        /*0012*/ 	.short	0x0018
        /*0014*/ 	.byte	0x00, 0xf5, 0x21, 0x00


	//----- nvinfo : EIATTR_KPARAM_INFO
	.align		4
.L_20:
        /*0018*/ 	.byte	0x04, 0x17
        /*001a*/ 	.short	(.L_22 - .L_21)
.L_21:
        /*001c*/ 	.word	0x00000000
        /*0020*/ 	.short	0x0002
        /*0022*/ 	.short	0x0010
        /*0024*/ 	.byte	0x00, 0xf5, 0x21, 0x00


	//----- nvinfo : EIATTR_KPARAM_INFO
	.align		4
.L_22:
        /*0028*/ 	.byte	0x04, 0x17
        /*002a*/ 	.short	(.L_24 - .L_23)
.L_23:
        /*002c*/ 	.word	0x00000000
        /*0030*/ 	.short	0x0001
        /*0032*/ 	.short	0x0008
        /*0034*/ 	.byte	0x00, 0xf5, 0x21, 0x00


	//----- nvinfo : EIATTR_KPARAM_INFO
	.align		4
.L_24:
        /*0038*/ 	.byte	0x04, 0x17
        /*003a*/ 	.short	(.L_26 - .L_25)
.L_25:
        /*003c*/ 	.word	0x00000000
        /*0040*/ 	.short	0x0000
        /*0042*/ 	.short	0x0000
        /*0044*/ 	.byte	0x00, 0xf5, 0x21, 0x00


	//----- nvinfo : EIATTR_SPARSE_MMA_MASK
	.align		4
.L_26:
        /*0048*/ 	.byte	0x03, 0x50
        /*004a*/ 	.short	0x0000


	//----- nvinfo : EIATTR_MAXREG_COUNT
	.align		4
        /*004c*/ 	.byte	0x03, 0x1b
        /*004e*/ 	.short	0x00ff


	//----- nvinfo : EIATTR_MERCURY_ISA_VERSION
	.align		4
        /*0050*/ 	.byte	0x03, 0x5f
        /*0052*/ 	.short	0x0101


	//----- nvinfo : EIATTR_VRC_CTA_INIT_COUNT
	.align		4
        /*0054*/ 	.byte	0x02, 0x4a
	.zero		1
	.zero		1


	//----- nvinfo : EIATTR_EXIT_INSTR_OFFSETS
	.align		4
        /*0058*/ 	.byte	0x04, 0x1c
        /*005a*/ 	.short	(.L_28 - .L_27)


	//   ....[0]....
.L_27:
        /*005c*/ 	.word	0x00000850


	//   ....[1]....
        /*0060*/ 	.word	0x000008c0


	//----- nvinfo : EIATTR_CRS_STACK_SIZE
	.align		4
.L_28:
        /*0064*/ 	.byte	0x04, 0x1e
        /*0066*/ 	.short	(.L_30 - .L_29)
.L_29:
        /*0068*/ 	.word	0x00000000


	//----- nvinfo : EIATTR_CBANK_PARAM_SIZE
	.align		4
.L_30:
        /*006c*/ 	.byte	0x03, 0x19
        /*006e*/ 	.short	0x0020


	//----- nvinfo : EIATTR_PARAM_CBANK
	.align		4
        /*0070*/ 	.byte	0x04, 0x0a
        /*0072*/ 	.short	(.L_32 - .L_31)
	.align		4
.L_31:
        /*0074*/ 	.word	index@(.nv.constant0._Z3addPiS_S_S_)
        /*0078*/ 	.short	0x0380
        /*007a*/ 	.short	0x0020


	//----- nvinfo : EIATTR_SW_WAR
	.align		4
.L_32:
        /*007c*/ 	.byte	0x04, 0x36
        /*007e*/ 	.short	(.L_34 - .L_33)
.L_33:
        /*0080*/ 	.word	0x00000008
.L_34:


//--------------------- .nv.callgraph             --------------------------
	.section	.nv.callgraph,"",@"SHT_CUDA_CALLGRAPH"
	.align	4
	.sectionentsize	8
	.align		4
        /*0000*/ 	.word	0x00000000
	.align		4
        /*0004*/ 	.word	0xffffffff
	.align		4
        /*0008*/ 	.word	0x00000000
	.align		4
        /*000c*/ 	.word	0xfffffffe
	.align		4
        /*0010*/ 	.word	0x00000000
	.align		4
        /*0014*/ 	.word	0xfffffffd
	.align		4
        /*0018*/ 	.word	0x00000000
	.align		4
        /*001c*/ 	.word	0xfffffffc


//--------------------- .nv.constant4             --------------------------
	.section	.nv.constant4,"a",@progbits
	.align	8
	.align		8
.nv.constant4:
        /*0000*/ 	.dword	_ZN34_INTERNAL_40592459_4_k_cu_d8bc8a2c4cuda3std3__45__cpo5beginE
	.align		8
        /*0008*/ 	.dword	_ZN34_INTERNAL_40592459_4_k_cu_d8bc8a2c4cuda3std3__45__cpo3endE
	.align		8
        /*0010*/ 	.dword	_ZN34_INTERNAL_40592459_4_k_cu_d8bc8a2c4cuda3std3__45__cpo6cbeginE
	.align		8
        /*0018*/ 	.dword	_ZN34_INTERNAL_40592459_4_k_cu_d8bc8a2c4cuda3std3__45__cpo4cendE
	.align		8
        /*0020*/ 	.dword	_ZN34_INTERNAL_40592459_4_k_cu_d8bc8a2c4cuda3std3__436_GLOBAL__N__40592459_4_k_cu_d8bc8a2c6ignoreE
	.align		8
        /*0028*/ 	.dword	_ZN34_INTERNAL_40592459_4_k_cu_d8bc8a2c4cuda3std3__419piecewise_constructE
	.align		8
        /*0030*/ 	.dword	_ZN34_INTERNAL_40592459_4_k_cu_d8bc8a2c4cuda3std3__48in_placeE
	.align		8
        /*0038*/ 	.dword	_ZN34_INTERNAL_40592459_4_k_cu_d8bc8a2c4cuda3std6ranges3__45__cpo4swapE
	.align		8
        /*0040*/ 	.dword	_ZN34_INTERNAL_40592459_4_k_cu_d8bc8a2c4cuda3std6ranges3__45__cpo9iter_moveE


//--------------------- .text._Z3addPiS_S_S_      --------------------------
	.section	.text._Z3addPiS_S_S_,"ax",@progbits
	.align	128
        .global         _Z3addPiS_S_S_
        .type           _Z3addPiS_S_S_,@function
        .size           _Z3addPiS_S_S_,(.L_x_12 - _Z3addPiS_S_S_)
        .other          _Z3addPiS_S_S_,@"STO_CUDA_ENTRY STV_DEFAULT"
_Z3addPiS_S_S_:
.text._Z3addPiS_S_S_:
[----:B------:R-:W-:Y:S01]  /*0000*/  LDC R1, c[0x0][0x37c] ;  /* 0x0000df00ff017b82 */ /* 0x000fe20000000800 */
[----:B------:R-:W0:Y:S07]  /*0010*/  S2R R2, SR_TID.X ;  /* 0x0000000000027919 */ /* 0x000e2e0000002100 */
[----:B------:R-:W0:Y:S01]  /*0020*/  S2UR UR4, SR_CTAID.X ;  /* 0x00000000000479c3 */ /* 0x000e220000002500 */
[----:B------:R-:W1:Y:S01]  /*0030*/  MUFU.RCP64H R7, 2.14748262400000000000e+09 ;  /* 0x41dfffff00077908 */ /* 0x000e620000001800 */
[----:B------:R-:W-:Y:S01]  /*0040*/  IMAD.MOV.U32 R5, RZ, RZ, 0x41dfffff ;  /* 0x41dfffffff057424 */ /* 0x000fe200078e00ff */
[----:B------:R-:W-:Y:S01]  /*0050*/  UMOV UR6, 0xff800000 ;  /* 0xff80000000067882 */ /* 0x000fe20000000000 */
[----:B------:R-:W-:Y:S01]  /*0060*/  IMAD.MOV.U32 R6, RZ, RZ, 0x1 ;  /* 0x00000001ff067424 */ /* 0x000fe200078e00ff */
[----:B------:R-:W-:Y:S03]  /*0070*/  BSSY.RECONVERGENT B0, `(.L_x_0) ;  /* 0x0000029000007945 */ /* 0x000fe60003800200 */
[----:B------:R-:W0:Y:S02]  /*0080*/  LDC R3, c[0x0][0x360] ;  /* 0x0000d800ff037b82 */ /* 0x000e240000000800 */
[----:B0-----:R-:W-:Y:S01]  /*0090*/  IMAD R2, R3, UR4, R2 ;  /* 0x0000000403027c24 */ /* 0x001fe2000f8e0202 */
[----:B------:R-:W0:Y:S03]  /*00a0*/  LDCU.64 UR4, c[0x0][0x358] ;  /* 0x00006b00ff0477ac */ /* 0x000e260008000a00 */
[----:B------:R-:W-:-:S04]  /*00b0*/  IMAD R0, R2, 0x7b, RZ ;  /* 0x0000007b02007824 */ /* 0x000fc800078e02ff */
[----:B------:R-:W-:-:S04]  /*00c0*/  IMAD.HI.U32 R3, R0, 0x3, RZ ;  /* 0x0000000300037827 */ /* 0x000fc800078e00ff */
[----:B------:R-:W-:-:S05]  /*00d0*/  IMAD.IADD R4, R0, 0x1, -R3 ;  /* 0x0000000100047824 */ /* 0x000fca00078e0a03 */
[----:B------:R-:W-:-:S04]  /*00e0*/  LEA.HI R4, R4, R3, RZ, 0x1f ;  /* 0x0000000304047211 */ /* 0x000fc800078ff8ff */
[----:B------:R-:W-:Y:S01]  /*00f0*/  SHF.R.U32.HI R3, RZ, 0x1e, R4 ;  /* 0x0000001eff037819 */ /* 0x000fe20000011604 */
[----:B------:R-:W-:-:S04]  /*0100*/  IMAD.MOV.U32 R4, RZ, RZ, -0x800000 ;  /* 0xff800000ff047424 */ /* 0x000fc800078e00ff */
[----:B------:R-:W-:Y:S02]  /*0110*/  IMAD R3, R3, -0x7fffffff, R0 ;  /* 0x8000000103037824 */ /* 0x000fe400078e0200 */
[----:B-1----:R-:W-:-:S03]  /*0120*/  DFMA R8, R6, -R4, 1 ;  /* 0x3ff000000608742b */ /* 0x002fc60000000804 */
[----:B------:R-:W-:-:S05]  /*0130*/  VIMNMX.U32 R3, PT, PT, R3, 0x1, !PT ;  /* 0x0000000103037848 */ /* 0x000fca0007fe0000 */
[----:B------:R-:W-:Y:S01]  /*0140*/  IMAD.HI.U32 R0, R3, 0x5e4789c9, RZ ;  /* 0x5e4789c903007827 */ /* 0x000fe200078e00ff */
[----:B------:R-:W-:-:S04]  /*0150*/  DFMA R8, R8, R8, R8 ;  /* 0x000000080808722b */ /* 0x000fc80000000008 */
[----:B------:R-:W-:-:S04]  /*0160*/  SHF.R.U32.HI R0, RZ, 0xe, R0 ;  /* 0x0000000eff007819 */ /* 0x000fc80000011600 */
[----:B------:R-:W-:Y:S01]  /*0170*/  DFMA R10, R6, R8, R6 ;  /* 0x00000008060a722b */ /* 0x000fe20000000006 */
[C---:B------:R-:W-:Y:S02]  /*0180*/  IMAD R3, R0.reuse, -0xadc8, R3 ;  /* 0xffff523800037824 */ /* 0x040fe400078e0203 */
[----:B------:R-:W-:Y:S02]  /*0190*/  IMAD R0, R0, 0xd47, RZ ;  /* 0x00000d4700007824 */ /* 0x000fe400078e02ff */
[----:B------:R-:W-:-:S03]  /*01a0*/  IMAD R3, R3, 0xbc8f, RZ ;  /* 0x0000bc8f03037824 */ /* 0x000fc600078e02ff */
[----:B------:R-:W-:Y:S02]  /*01b0*/  LOP3.LUT R12, R0, 0x7fffffff, RZ, 0x3c, !PT ;  /* 0x7fffffff000c7812 */ /* 0x000fe400078e3cff */
[----:B------:R-:W-:-:S13]  /*01c0*/  ISETP.GE.U32.AND P0, PT, R3, R0, PT ;  /* 0x000000000300720c */ /* 0x000fda0003f06070 */
[----:B------:R-:W-:-:S04]  /*01d0*/  @P0 IMAD.MOV R12, RZ, RZ, -R0 ;  /* 0x000000ffff0c0224 */ /* 0x000fc800078e0a00 */
[----:B------:R-:W-:Y:S01]  /*01e0*/  IMAD.IADD R8, R3, 0x1, R12 ;  /* 0x0000000103087824 */ /* 0x000fe200078e020c */
[----:B------:R-:W-:Y:S01]  /*01f0*/  DFMA R12, R10, -R4, 1 ;  /* 0x3ff000000a0c742b */ /* 0x000fe20000000804 */
[----:B------:R-:W-:-:S03]  /*0200*/  IMAD.MOV.U32 R3, RZ, RZ, 0x41dfffff ;  /* 0x41dfffffff037424 */ /* 0x000fc600078e00ff */
[----:B------:R-:W-:-:S04]  /*0210*/  IADD3 R6, PT, PT, R8, -0x1, RZ ;  /* 0xffffffff08067810 */ /* 0x000fc80007ffe0ff */
[----:B------:R-:W-:Y:S02]  /*0220*/  DFMA R12, R10, R12, R10 ;  /* 0x0000000c0a0c722b */ /* 0x000fe4000000000a */
[----:B------:R-:W1:Y:S06]  /*0230*/  I2F.F64.U32 R6, R6 ;  /* 0x0000000600067312 */ /* 0x000e6c0000201800 */
[----:B-1----:R-:W-:Y:S01]  /*0240*/  DMUL R10, R6, R12 ;  /* 0x0000000c060a7228 */ /* 0x002fe20000000000 */
[----:B------:R-:W-:-:S07]  /*0250*/  FSETP.GEU.AND P1, PT, |R7|, 6.5827683646048100446e-37, PT ;  /* 0x036000000700780b */ /* 0x000fce0003f2e200 */
[----:B------:R-:W-:-:S08]  /*0260*/  DFMA R4, R10, -R4, R6 ;  /* 0x800000040a04722b */ /* 0x000fd00000000006 */
[----:B------:R-:W-:-:S10]  /*0270*/  DFMA R4, R12, R4, R10 ;  /* 0x000000040c04722b */ /* 0x000fd4000000000a */
[----:B------:R-:W-:-:S05]  /*0280*/  FFMA R0, RZ, 27.999998092651367188, R5 ;  /* 0x41dfffffff007823 */ /* 0x000fca0000000005 */
[----:B------:R-:W-:-:S13]  /*0290*/  FSETP.GT.AND P0, PT, |R0|, 1.469367938527859385e-39, PT ;  /* 0x001000000000780b */ /* 0x000fda0003f04200 */
[----:B0-----:R-:W-:Y:S05]  /*02a0*/  @P0 BRA P1, `(.L_x_1) ;  /* 0x0000000000140947 */ /* 0x001fea0000800000 */
[----:B------:R-:W-:Y:S01]  /*02b0*/  IMAD.MOV.U32 R17, RZ, RZ, R7 ;  /* 0x000000ffff117224 */ /* 0x000fe200078e0007 */
[----:B------:R-:W-:-:S07]  /*02c0*/  MOV R0, 0x2e0 ;  /* 0x000002e000007802 */ /* 0x000fce0000000f00 */
[----:B------:R-:W-:Y:S05]  /*02d0*/  CALL.REL.NOINC `($__internal_0_$__cuda_sm20_div_rn_f64_full) ;  /* 0x00000004007c7944 */ /* 0x000fea0003c00000 */
[----:B------:R-:W-:Y:S02]  /*02e0*/  IMAD.MOV.U32 R4, RZ, RZ, R6 ;  /* 0x000000ffff047224 */ /* 0x000fe400078e0006 */
[----:B------:R-:W-:-:S07]  /*02f0*/  IMAD.MOV.U32 R5, RZ, RZ, R7 ;  /* 0x000000ffff057224 */ /* 0x000fce00078e0007 */
.L_x_1:
[----:B------:R-:W-:Y:S05]  /*0300*/  BSYNC.RECONVERGENT B0 ;  /* 0x0000000000007941 */ /* 0x000fea0003800200 */
.L_x_0:
[----:B------:R-:W-:Y:S01]  /*0310*/  IMAD.HI.U32 R0, R8, -0x4370ec6f, RZ ;  /* 0xbc8f139108007827 */ /* 0x000fe200078e00ff */
[----:B------:R-:W0:Y:S01]  /*0320*/  MUFU.RCP64H R7, 2.14748262400000000000e+09 ;  /* 0x41dfffff00077908 */ /* 0x000e220000001800 */
[----:B------:R-:W-:Y:S01]  /*0330*/  MOV R9, 0x41dfffff ;  /* 0x41dfffff00097802 */ /* 0x000fe20000000f00 */
[----:B------:R-:W1:Y:S01]  /*0340*/  LDC.64 R16, c[0x0][0x380] ;  /* 0x0000e000ff107b82 */ /* 0x000e620000000a00 */
[----:B------:R-:W-:Y:S01]  /*0350*/  IMAD.MOV.U32 R6, RZ, RZ, 0x1 ;  /* 0x00000001ff067424 */ /* 0x000fe200078e00ff */
[----:B------:R-:W-:Y:S01]  /*0360*/  SHF.R.U32.HI R11, RZ, 0xf, R0 ;  /* 0x0000000fff0b7819 */ /* 0x000fe20000011600 */
[----:B------:R-:W-:Y:S04]  /*0370*/  BSSY.RECONVERGENT B0, `(.L_x_2) ;  /* 0x0000020000007945 */ /* 0x000fe80003800200 */
[----:B------:R-:W-:-:S02]  /*0380*/  IMAD R0, R11, -0xadc8, R8 ;  /* 0xffff52380b007824 */ /* 0x000fc400078e0208 */
[----:B------:R-:W-:Y:S02]  /*0390*/  IMAD.MOV.U32 R8, RZ, RZ, -0x800000 ;  /* 0xff800000ff087424 */ /* 0x000fe400078e00ff */
[----:B------:R-:W-:Y:S02]  /*03a0*/  IMAD R13, R11, 0xd47, RZ ;  /* 0x00000d470b0d7824 */ /* 0x000fe400078e02ff */
[----:B------:R-:W-:Y:S02]  /*03b0*/  IMAD R0, R0, 0xbc8f, RZ ;  /* 0x0000bc8f00007824 */ /* 0x000fe400078e02ff */
[----:B0-----:R-:W-:Y:S01]  /*03c0*/  DFMA R10, R6, -R8, 1 ;  /* 0x3ff00000060a742b */ /* 0x001fe20000000808 */
[----:B------:R-:W-:Y:S02]  /*03d0*/  LOP3.LUT R15, R13, 0x7fffffff, RZ, 0x3c, !PT ;  /* 0x7fffffff0d0f7812 */ /* 0x000fe400078e3cff */
[----:B------:R-:W-:-:S05]  /*03e0*/  ISETP.GE.U32.AND P0, PT, R0, R13, PT ;  /* 0x0000000d0000720c */ /* 0x000fca0003f06070 */
[----:B------:R-:W-:-:S08]  /*03f0*/  DFMA R10, R10, R10, R10 ;  /* 0x0000000a0a0a722b */ /* 0x000fd0000000000a */
[----:B------:R-:W-:Y:S01]  /*0400*/  @P0 IMAD.MOV R15, RZ, RZ, -R13 ;  /* 0x000000ffff0f0224 */ /* 0x000fe200078e0a0d */
[----:B------:R-:W-:-:S03]  /*0410*/  DFMA R12, R6, R10, R6 ;  /* 0x0000000a060c722b */ /* 0x000fc60000000006 */
[----:B------:R-:W-:-:S04]  /*0420*/  IMAD.IADD R10, R0, 0x1, R15 ;  /* 0x00000001000a7824 */ /* 0x000fc800078e020f */
[----:B------:R-:W-:Y:S01]  /*0430*/  VIADD R6, R10, 0xffffffff ;  /* 0xffffffff0a067836 */ /* 0x000fe20000000000 */
[----:B------:R-:W-:-:S05]  /*0440*/  DFMA R14, R12, -R8, 1 ;  /* 0x3ff000000c0e742b */ /* 0x000fca0000000808 */
[----:B------:R-:W0:Y:S03]  /*0450*/  I2F.F64.U32 R6, R6 ;  /* 0x0000000600067312 */ /* 0x000e260000201800 */
[----:B------:R-:W-:Y:S02]  /*0460*/  DFMA R18, R12, R14, R12 ;  /* 0x0000000e0c12722b */ /* 0x000fe4000000000c */
[----:B------:R-:W-:-:S06]  /*0470*/  DFMA R12, R4, 10, RZ ;  /* 0x40240000040c782b */ /* 0x000fcc00000000ff */
[----:B0-----:R-:W-:-:S04]  /*0480*/  DMUL R4, R18, R6 ;  /* 0x0000000612047228 */ /* 0x001fc80000000000 */
[----:B------:R-:W0:Y:S01]  /*0490*/  F2I.F64.TRUNC R13, R12 ;  /* 0x0000000c000d7311 */ /* 0x000e22000030d100 */
[----:B------:R-:W-:-:S03]  /*04a0*/  FSETP.GEU.AND P1, PT, |R7|, 6.5827683646048100446e-37, PT ;  /* 0x036000000700780b */ /* 0x000fc60003f2e200 */
[----:B------:R-:W-:Y:S01]  /*04b0*/  DFMA R14, R4, -R8, R6 ;  /* 0x80000008040e722b */ /* 0x000fe20000000006 */
[----:B-1----:R-:W-:-:S07]  /*04c0*/  IMAD.WIDE R8, R2, 0x4, R16 ;  /* 0x0000000402087825 */ /* 0x002fce00078e0210 */
[----:B------:R-:W-:Y:S01]  /*04d0*/  DFMA R4, R18, R14, R4 ;  /* 0x0000000e1204722b */ /* 0x000fe20000000004 */
[----:B0-----:R0:W-:Y:S09]  /*04e0*/  STG.E desc[UR4][R8.64], R13 ;  /* 0x0000000d08007986 */ /* 0x0011f2000c101904 */
[----:B------:R-:W-:-:S05]  /*04f0*/  FFMA R0, RZ, 27.999998092651367188, R5 ;  /* 0x41dfffffff007823 */ /* 0x000fca0000000005 */
[----:B------:R-:W-:-:S13]  /*0500*/  FSETP.GT.AND P0, PT, |R0|, 1.469367938527859385e-39, PT ;  /* 0x001000000000780b */ /* 0x000fda0003f04200 */
[----:B0-----:R-:W-:Y:S05]  /*0510*/  @P0 BRA P1, `(.L_x_3) ;  /* 0x0000000000140947 */ /* 0x001fea0000800000 */
[----:B------:R-:W-:Y:S01]  /*0520*/  IMAD.MOV.U32 R17, RZ, RZ, R7 ;  /* 0x000000ffff117224 */ /* 0x000fe200078e0007 */
[----:B------:R-:W-:-:S07]  /*0530*/  MOV R0, 0x550 ;  /* 0x0000055000007802 */ /* 0x000fce0000000f00 */
[----:B------:R-:W-:Y:S05]  /*0540*/  CALL.REL.NOINC `($__internal_0_$__cuda_sm20_div_rn_f64_full) ;  /* 0x0000000000e07944 */ /* 0x000fea0003c00000 */
[----:B------:R-:W-:Y:S01]  /*0550*/  MOV R4, R6 ;  /* 0x0000000600047202 */ /* 0x000fe20000000f00 */
[----:B------:R-:W-:-:S07]  /*0560*/  IMAD.MOV.U32 R5, RZ, RZ, R7 ;  /* 0x000000ffff057224 */ /* 0x000fce00078e0007 */
.L_x_3:
[----:B------:R-:W-:Y:S05]  /*0570*/  BSYNC.RECONVERGENT B0 ;  /* 0x0000000000007941 */ /* 0x000fea0003800200 */
.L_x_2:
[----:B------:R-:W-:Y:S01]  /*0580*/  IMAD.HI.U32 R0, R10, -0x4370ec6f, RZ ;  /* 0xbc8f13910a007827 */ /* 0x000fe200078e00ff */
[----:B------:R-:W0:Y:S01]  /*0590*/  MUFU.RCP64H R11, 2.14748262400000000000e+09 ;  /* 0x41dfffff000b7908 */ /* 0x000e220000001800 */
[----:B------:R-:W-:Y:S02]  /*05a0*/  BSSY.RECONVERGENT B0, `(.L_x_4) ;  /* 0x0000024000007945 */ /* 0x000fe40003800200 */
[----:B------:R-:W-:Y:S01]  /*05b0*/  IMAD.MOV.U32 R6, RZ, RZ, -0x800000 ;  /* 0xff800000ff067424 */ /* 0x000fe200078e00ff */
[----:B------:R-:W-:Y:S01]  /*05c0*/  SHF.R.U32.HI R13, RZ, 0xf, R0 ;  /* 0x0000000fff0d7819 */ /* 0x000fe20000011600 */
[----:B------:R-:W-:-:S04]  /*05d0*/  IMAD.MOV.U32 R7, RZ, RZ, 0x41dfffff ;  /* 0x41dfffffff077424 */ /* 0x000fc800078e00ff */
[C---:B------:R-:W-:Y:S02]  /*05e0*/  IMAD R0, R13.reuse, -0xadc8, R10 ;  /* 0xffff52380d007824 */ /* 0x040fe400078e020a */
[----:B------:R-:W-:Y:S02]  /*05f0*/  IMAD.MOV.U32 R10, RZ, RZ, 0x1 ;  /* 0x00000001ff0a7424 */ /* 0x000fe400078e00ff */
[----:B------:R-:W-:Y:S02]  /*0600*/  IMAD R17, R13, 0xd47, RZ ;  /* 0x00000d470d117824 */ /* 0x000fe400078e02ff */
[----:B------:R-:W-:Y:S02]  /*0610*/  IMAD R0, R0, 0xbc8f, RZ ;  /* 0x0000bc8f00007824 */ /* 0x000fe400078e02ff */
[----:B0-----:R-:W-:Y:S01]  /*0620*/  DFMA R12, R10, -R6, 1 ;  /* 0x3ff000000a0c742b */ /* 0x001fe20000000806 */
[----:B------:R-:W-:Y:S02]  /*0630*/  LOP3.LUT R19, R17, 0x7fffffff, RZ, 0x3c, !PT ;  /* 0x7fffffff11137812 */ /* 0x000fe400078e3cff */
[----:B------:R-:W-:-:S05]  /*0640*/  ISETP.GE.U32.AND P0, PT, R0, R17, PT ;  /* 0x000000110000720c */ /* 0x000fca0003f06070 */
[----:B------:R-:W-:-:S08]  /*0650*/  DFMA R12, R12, R12, R12 ;  /* 0x0000000c0c0c722b */ /* 0x000fd0000000000c */
[----:B------:R-:W-:Y:S01]  /*0660*/  @P0 IMAD.MOV R19, RZ, RZ, -R17 ;  /* 0x000000ffff130224 */ /* 0x000fe200078e0a11 */
[----:B------:R-:W-:Y:S01]  /*0670*/  DFMA R14, R10, R12, R10 ;  /* 0x0000000c0a0e722b */ /* 0x000fe2000000000a */
[----:B------:R-:W0:Y:S03]  /*0680*/  LDC.64 R10, c[0x0][0x388] ;  /* 0x0000e200ff0a7b82 */ /* 0x000e260000000a00 */
[----:B------:R-:W-:-:S04]  /*0690*/  IADD3 R12, PT, PT, R0, -0x1, R19 ;  /* 0xffffffff000c7810 */ /* 0x000fc80007ffe013 */
[C---:B------:R-:W-:Y:S02]  /*06a0*/  DFMA R16, R14.reuse, -R6, 1 ;  /* 0x3ff000000e10742b */ /* 0x040fe40000000806 */
[----:B------:R-:W1:Y:S06]  /*06b0*/  I2F.F64.U32 R12, R12 ;  /* 0x0000000c000c7312 */ /* 0x000e6c0000201800 */
[----:B------:R-:W-:Y:S02]  /*06c0*/  DFMA R16, R14, R16, R14 ;  /* 0x000000100e10722b */ /* 0x000fe4000000000e */
[----:B------:R-:W-:-:S06]  /*06d0*/  DFMA R14, R4, 10, RZ ;  /* 0x40240000040e782b */ /* 0x000fcc00000000ff */
[----:B-1----:R-:W-:Y:S01]  /*06e0*/  DMUL R4, R16, R12 ;  /* 0x0000000c10047228 */ /* 0x002fe20000000000 */
[----:B0-----:R-:W-:Y:S01]  /*06f0*/  IMAD.WIDE R10, R2, 0x4, R10 ;  /* 0x00000004020a7825 */ /* 0x001fe200078e020a */
[----:B------:R-:W-:Y:S02]  /*0700*/  FSETP.GEU.AND P1, PT, |R13|, 6.5827683646048100446e-37, PT ;  /* 0x036000000d00780b */ /* 0x000fe40003f2e200 */
[----:B------:R-:W0:Y:S04]  /*0710*/  F2I.F64.TRUNC R15, R14 ;  /* 0x0000000e000f7311 */ /* 0x000e28000030d100 */
[----:B------:R-:W-:-:S08]  /*0720*/  DFMA R6, R4, -R6, R12 ;  /* 0x800000060406722b */ /* 0x000fd0000000000c */
[----:B------:R-:W-:Y:S01]  /*0730*/  DFMA R4, R16, R6, R4 ;  /* 0x000000061004722b */ /* 0x000fe20000000004 */
[----:B0-----:R0:W-:Y:S09]  /*0740*/  STG.E desc[UR4][R10.64], R15 ;  /* 0x0000000f0a007986 */ /* 0x0011f2000c101904 */
[----:B------:R-:W-:-:S05]  /*0750*/  FFMA R0, RZ, 27.999998092651367188, R5 ;  /* 0x41dfffffff007823 */ /* 0x000fca0000000005 */
[----:B------:R-:W-:-:S13]  /*0760*/  FSETP.GT.AND P0, PT, |R0|, 1.469367938527859385e-39, PT ;  /* 0x001000000000780b */ /* 0x000fda0003f04200 */
[----:B0-----:R-:W-:Y:S05]  /*0770*/  @P0 BRA P1, `(.L_x_5) ;  /* 0x0000000000180947 */ /* 0x001fea0000800000 */
[----:B------:R-:W-:Y:S01]  /*0780*/  MOV R6, R12 ;  /* 0x0000000c00067202 */ /* 0x000fe20000000f00 */
[----:B------:R-:W-:Y:S01]  /*0790*/  IMAD.MOV.U32 R17, RZ, RZ, R13 ;  /* 0x000000ffff117224 */ /* 0x000fe200078e000d */
[----:B------:R-:W-:-:S07]  /*07a0*/  MOV R0, 0x7c0 ;  /* 0x000007c000007802 */ /* 0x000fce0000000f00 */
[----:B------:R-:W-:Y:S05]  /*07b0*/  CALL.REL.NOINC `($__internal_0_$__cuda_sm20_div_rn_f64_full) ;  /* 0x0000000000447944 */ /* 0x000fea0003c00000 */
[----:B------:R-:W-:Y:S02]  /*07c0*/  IMAD.MOV.U32 R4, RZ, RZ, R6 ;  /* 0x000000ffff047224 */ /* 0x000fe400078e0006 */
[----:B------:R-:W-:-:S07]  /*07d0*/  IMAD.MOV.U32 R5, RZ, RZ, R7 ;  /* 0x000000ffff057224 */ /* 0x000fce00078e0007 */
.L_x_5:
[----:B------:R-:W-:Y:S05]  /*07e0*/  BSYNC.RECONVERGENT B0 ;  /* 0x0000000000007941 */ /* 0x000fea0003800200 */
.L_x_4:
[----:B------:R-:W0:Y:S01]  /*07f0*/  LDC.64 R6, c[0x0][0x390] ;  /* 0x0000e400ff067b82 */ /* 0x000e220000000a00 */
[----:B------:R-:W-:Y:S01]  /*0800*/  DFMA R4, R4, 10, RZ ;  /* 0x402400000404782b */ /* 0x000fe200000000ff */
[----:B------:R-:W-:-:S05]  /*0810*/  ISETP.GT.AND P0, PT, R2, 0x270f, PT ;  /* 0x0000270f0200780c */ /* 0x000fca0003f04270 */
[----:B------:R-:W1:Y:S01]  /*0820*/  F2I.F64.TRUNC R3, R4 ;  /* 0x0000000400037311 */ /* 0x000e62000030d100 */
[----:B0-----:R-:W-:-:S05]  /*0830*/  IMAD.WIDE R6, R2, 0x4, R6 ;  /* 0x0000000402067825 */ /* 0x001fca00078e0206 */
[----:B-1----:R0:W-:Y:S02]  /*0840*/  STG.E desc[UR4][R6.64], R3 ;  /* 0x0000000306007986 */ /* 0x0021e4000c101904 */
[----:B------:R-:W-:Y:S05]  /*0850*/  @P0 EXIT ;  /* 0x000000000000094d */ /* 0x000fea0003800000 */
[----:B------:R-:W0:Y:S01]  /*0860*/  LDG.E R8, desc[UR4][R8.64] ;  /* 0x0000000408087981 */ /* 0x000e22000c1e1900 */
[----:B------:R-:W1:Y:S03]  /*0870*/  LDC.64 R4, c[0x0][0x398] ;  /* 0x0000e600ff047b82 */ /* 0x000e660000000a00 */
[----:B------:R-:W0:Y:S02]  /*0880*/  LDG.E R11, desc[UR4][R10.64] ;  /* 0x000000040a0b7981 */ /* 0x000e24000c1e1900 */
[----:B0-----:R-:W-:Y:S01]  /*0890*/  VIMNMX3 R7, R8, R11, R3, !PT ;  /* 0x0000000b0807720f */ /* 0x001fe20007800103 */
[----:B-1----:R-:W-:-:S05]  /*08a0*/  IMAD.WIDE R2, R2, 0x4, R4 ;  /* 0x0000000402027825 */ /* 0x002fca00078e0204 */
[----:B------:R-:W-:Y:S01]  /*08b0*/  STG.E desc[UR4][R2.64], R7 ;  /* 0x0000000702007986 */ /* 0x000fe2000c101904 */
[----:B------:R-:W-:Y:S05]  /*08c0*/  EXIT ;  /* 0x000000000000794d */ /* 0x000fea0003800000 */
        .weak           $__internal_0_$__cuda_sm20_div_rn_f64_full
        .type           $__internal_0_$__cuda_sm20_div_rn_f64_full,@function
        .size           $__internal_0_$__cuda_sm20_div_rn_f64_full,(.L_x_12 - $__internal_0_$__cuda_sm20_div_rn_f64_full)
$__internal_0_$__cuda_sm20_div_rn_f64_full:
[C---:B------:R-:W-:Y:S01]  /*08d0*/  FSETP.GEU.AND P0, PT, |R3|.reuse, 1.469367938527859385e-39, PT ;  /* 0x001000000300780b */ /* 0x040fe20003f0e200 */
[----:B------:R-:W-:Y:S01]  /*08e0*/  IMAD.U32 R14, RZ, RZ, UR6 ;  /* 0x00000006ff0e7e24 */ /* 0x000fe2000f8e00ff */
[----:B------:R-:W-:Y:S01]  /*08f0*/  MOV R15, R3 ;  /* 0x00000003000f7202 */ /* 0x000fe20000000f00 */
[----:B------:R-:W-:Y:S01]  /*0900*/  IMAD.U32 R12, RZ, RZ, UR6 ;  /* 0x00000006ff0c7e24 */ /* 0x000fe2000f8e00ff */
[----:B------:R-:W-:Y:S01]  /*0910*/  LOP3.LUT R4, R3, 0x800fffff, RZ, 0xc0, !PT ;  /* 0x800fffff03047812 */ /* 0x000fe200078ec0ff */
[----:B------:R-:W-:Y:S01]  /*0920*/  IMAD.MOV.U32 R16, RZ, RZ, R6 ;  /* 0x000000ffff107224 */ /* 0x000fe200078e0006 */
[C---:B------:R-:W-:Y:S01]  /*0930*/  FSETP.GEU.AND P2, PT, |R17|.reuse, 1.469367938527859385e-39, PT ;  /* 0x001000001100780b */ /* 0x040fe20003f4e200 */
[----:B------:R-:W-:Y:S01]  /*0940*/  IMAD.MOV.U32 R6, RZ, RZ, 0x1 ;  /* 0x00000001ff067424 */ /* 0x000fe200078e00ff */
[----:B------:R-:W-:Y:S01]  /*0950*/  LOP3.LUT R13, R4, 0x3ff00000, RZ, 0xfc, !PT ;  /* 0x3ff00000040d7812 */ /* 0x000fe200078efcff */
[----:B------:R-:W-:Y:S01]  /*0960*/  BSSY.RECONVERGENT B1, `(.L_x_6) ;  /* 0x0000051000017945 */ /* 0x000fe20003800200 */
[----:B------:R-:W-:-:S02]  /*0970*/  LOP3.LUT R4, R17, 0x7ff00000, RZ, 0xc0, !PT ;  /* 0x7ff0000011047812 */ /* 0x000fc400078ec0ff */
[----:B------:R-:W-:Y:S01]  /*0980*/  LOP3.LUT R25, R3, 0x7ff00000, RZ, 0xc0, !PT ;  /* 0x7ff0000003197812 */ /* 0x000fe200078ec0ff */
[----:B------:R-:W-:Y:S01]  /*0990*/  @!P0 DMUL R12, R14, 8.98846567431157953865e+307 ;  /* 0x7fe000000e0c8828 */ /* 0x000fe20000000000 */
[----:B------:R-:W-:Y:S02]  /*09a0*/  MOV R24, R4 ;  /* 0x0000000400187202 */ /* 0x000fe40000000f00 */
[----:B------:R-:W-:-:S03]  /*09b0*/  ISETP.GE.U32.AND P1, PT, R4, R25, PT ;  /* 0x000000190400720c */ /* 0x000fc60003f26070 */
[----:B------:R-:W0:Y:S01]  /*09c0*/  MUFU.RCP64H R7, R13 ;  /* 0x0000000d00077308 */ /* 0x000e220000001800 */
[----:B------:R-:W-:-:S03]  /*09d0*/  @!P2 LOP3.LUT R5, R15, 0x7ff00000, RZ, 0xc0, !PT ;  /* 0x7ff000000f05a812 */ /* 0x000fc600078ec0ff */
[----:B------:R-:W-:Y:S02]  /*09e0*/  @!P0 LOP3.LUT R25, R13, 0x7ff00000, RZ, 0xc0, !PT ;  /* 0x7ff000000d198812 */ /* 0x000fe400078ec0ff */
[----:B------:R-:W-:Y:S01]  /*09f0*/  @!P2 ISETP.GE.U32.AND P3, PT, R4, R5, PT ;  /* 0x000000050400a20c */ /* 0x000fe20003f66070 */
[----:B------:R-:W-:-:S05]  /*0a00*/  IMAD.MOV.U32 R5, RZ, RZ, 0x1ca00000 ;  /* 0x1ca00000ff057424 */ /* 0x000fca00078e00ff */
[----:B------:R-:W-:-:S04]  /*0a10*/  @!P2 SEL R21, R5, 0x63400000, !P3 ;  /* 0x634000000515a807 */ /* 0x000fc80005800000 */
[----:B------:R-:W-:Y:S01]  /*0a20*/  @!P2 LOP3.LUT R22, R21, 0x80000000, R17, 0xf8, !PT ;  /* 0x800000001516a812 */ /* 0x000fe200078ef811 */
[----:B0-----:R-:W-:-:S03]  /*0a30*/  DFMA R18, R6, -R12, 1 ;  /* 0x3ff000000612742b */ /* 0x001fc6000000080c */
[----:B------:R-:W-:Y:S01]  /*0a40*/  @!P2 LOP3.LUT R23, R22, 0x100000, RZ, 0xfc, !PT ;  /* 0x001000001617a812 */ /* 0x000fe200078efcff */
[----:B------:R-:W-:-:S04]  /*0a50*/  @!P2 IMAD.MOV.U32 R22, RZ, RZ, RZ ;  /* 0x000000ffff16a224 */ /* 0x000fc800078e00ff */
[----:B------:R-:W-:-:S08]  /*0a60*/  DFMA R18, R18, R18, R18 ;  /* 0x000000121212722b */ /* 0x000fd00000000012 */
[----:B------:R-:W-:Y:S01]  /*0a70*/  DFMA R18, R6, R18, R6 ;  /* 0x000000120612722b */ /* 0x000fe20000000006 */
[----:B------:R-:W-:Y:S01]  /*0a80*/  SEL R7, R5, 0x63400000, !P1 ;  /* 0x6340000005077807 */ /* 0x000fe20004800000 */
[----:B------:R-:W-:-:S03]  /*0a90*/  IMAD.MOV.U32 R6, RZ, RZ, R16 ;  /* 0x000000ffff067224 */ /* 0x000fc600078e0010 */
[----:B------:R-:W-:-:S03]  /*0aa0*/  LOP3.LUT R7, R7, 0x800fffff, R17, 0xf8, !PT ;  /* 0x800fffff07077812 */ /* 0x000fc600078ef811 */
[----:B------:R-:W-:-:S03]  /*0ab0*/  DFMA R20, R18, -R12, 1 ;  /* 0x3ff000001214742b */ /* 0x000fc6000000080c */
[----:B------:R-:W-:-:S05]  /*0ac0*/  @!P2 DFMA R6, R6, 2, -R22 ;  /* 0x400000000606a82b */ /* 0x000fca0000000816 */
[----:B------:R-:W-:-:S05]  /*0ad0*/  DFMA R20, R18, R20, R18 ;  /* 0x000000141214722b */ /* 0x000fca0000000012 */
[----:B------:R-:W-:-:S03]  /*0ae0*/  @!P2 LOP3.LUT R24, R7, 0x7ff00000, RZ, 0xc0, !PT ;  /* 0x7ff000000718a812 */ /* 0x000fc600078ec0ff */
[----:B------:R-:W-:Y:S02]  /*0af0*/  DMUL R18, R20, R6 ;  /* 0x0000000614127228 */ /* 0x000fe40000000000 */
[----:B------:R-:W-:-:S05]  /*0b00*/  VIADD R26, R24, 0xffffffff ;  /* 0xffffffff181a7836 */ /* 0x000fca0000000000 */
[----:B------:R-:W-:Y:S01]  /*0b10*/  ISETP.GT.U32.AND P0, PT, R26, 0x7feffffe, PT ;  /* 0x7feffffe1a00780c */ /* 0x000fe20003f04070 */
[----:B------:R-:W-:Y:S01]  /*0b20*/  VIADD R26, R25, 0xffffffff ;  /* 0xffffffff191a7836 */ /* 0x000fe20000000000 */
[----:B------:R-:W-:-:S04]  /*0b30*/  DFMA R22, R18, -R12, R6 ;  /* 0x8000000c1216722b */ /* 0x000fc80000000006 */
[----:B------:R-:W-:-:S04]  /*0b40*/  ISETP.GT.U32.OR P0, PT, R26, 0x7feffffe, P0 ;  /* 0x7feffffe1a00780c */ /* 0x000fc80000704470 */
[----:B------:R-:W-:-:S09]  /*0b50*/  DFMA R22, R20, R22, R18 ;  /* 0x000000161416722b */ /* 0x000fd20000000012 */
[----:B------:R-:W-:Y:S05]  /*0b60*/  @P0 BRA `(.L_x_7) ;  /* 0x00000000006c0947 */ /* 0x000fea0003800000 */
[----:B------:R-:W-:-:S04]  /*0b70*/  LOP3.LUT R17, R15, 0x7ff00000, RZ, 0xc0, !PT ;  /* 0x7ff000000f117812 */ /* 0x000fc800078ec0ff */
[CC--:B------:R-:W-:Y:S02]  /*0b80*/  VIADDMNMX R16, R4.reuse, -R17.reuse, 0xb9600000, !PT ;  /* 0xb960000004107446 */ /* 0x0c0fe40007800911 */
[----:B------:R-:W-:Y:S02]  /*0b90*/  ISETP.GE.U32.AND P0, PT, R4, R17, PT ;  /* 0x000000110400720c */ /* 0x000fe40003f06070 */
[----:B------:R-:W-:Y:S02]  /*0ba0*/  VIMNMX R16, PT, PT, R16, 0x46a00000, PT ;  /* 0x46a0000010107848 */ /* 0x000fe40003fe0100 */
[----:B------:R-:W-:-:S05]  /*0bb0*/  SEL R5, R5, 0x63400000, !P0 ;  /* 0x6340000005057807 */ /* 0x000fca0004000000 */
[----:B------:R-:W-:Y:S02]  /*0bc0*/  IMAD.IADD R18, R16, 0x1, -R5 ;  /* 0x0000000110127824 */ /* 0x000fe400078e0a05 */
[----:B------:R-:W-:Y:S02]  /*0bd0*/  IMAD.MOV.U32 R16, RZ, RZ, RZ ;  /* 0x000000ffff107224 */ /* 0x000fe400078e00ff */
[----:B------:R-:W-:-:S06]  /*0be0*/  VIADD R17, R18, 0x7fe00000 ;  /* 0x7fe0000012117836 */ /* 0x000fcc0000000000 */
[----:B------:R-:W-:-:S10]  /*0bf0*/  DMUL R4, R22, R16 ;  /* 0x0000001016047228 */ /* 0x000fd40000000000 */
[----:B------:R-:W-:-:S13]  /*0c00*/  FSETP.GTU.AND P0, PT, |R5|, 1.469367938527859385e-39, PT ;  /* 0x001000000500780b */ /* 0x000fda0003f0c200 */
[----:B------:R-:W-:Y:S05]  /*0c10*/  @P0 BRA `(.L_x_8) ;  /* 0x0000000000940947 */ /* 0x000fea0003800000 */
[----:B------:R-:W-:Y:S01]  /*0c20*/  DFMA R6, R22, -R12, R6 ;  /* 0x8000000c1606722b */ /* 0x000fe20000000006 */
[----:B------:R-:W-:-:S09]  /*0c30*/  MOV R16, RZ ;  /* 0x000000ff00107202 */ /* 0x000fd20000000f00 */
[C---:B------:R-:W-:Y:S02]  /*0c40*/  FSETP.NEU.AND P0, PT, R7.reuse, RZ, PT ;  /* 0x000000ff0700720b */ /* 0x040fe40003f0d000 */
[----:B------:R-:W-:-:S04]  /*0c50*/  LOP3.LUT R13, R7, 0x80000000, R15, 0x48, !PT ;  /* 0x80000000070d7812 */ /* 0x000fc800078e480f */
[----:B------:R-:W-:-:S07]  /*0c60*/  LOP3.LUT R17, R13, R17, RZ, 0xfc, !PT ;  /* 0x000000110d117212 */ /* 0x000fce00078efcff */
[----:B------:R-:W-:Y:S05]  /*0c70*/  @!P0 BRA `(.L_x_8) ;  /* 0x00000000007c8947 */ /* 0x000fea0003800000 */
[----:B------:R-:W-:Y:S01]  /*0c80*/  IMAD.MOV R7, RZ, RZ, -R18 ;  /* 0x000000ffff077224 */ /* 0x000fe200078e0a12 */
[----:B------:R-:W-:Y:S01]  /*0c90*/  DMUL.RP R16, R22, R16 ;  /* 0x0000001016107228 */ /* 0x000fe20000008000 */
[----:B------:R-:W-:-:S06]  /*0ca0*/  IMAD.MOV.U32 R6, RZ, RZ, RZ ;  /* 0x000000ffff067224 */ /* 0x000fcc00078e00ff */
[----:B------:R-:W-:-:S03]  /*0cb0*/  DFMA R6, R4, -R6, R22 ;  /* 0x800000060406722b */ /* 0x000fc60000000016 */
[----:B------:R-:W-:-:S03]  /*0cc0*/  LOP3.LUT R13, R17, R13, RZ, 0x3c, !PT ;  /* 0x0000000d110d7212 */ /* 0x000fc600078e3cff */
[----:B------:R-:W-:-:S04]  /*0cd0*/  IADD3 R6, PT, PT, -R18, -0x43300000, RZ ;  /* 0xbcd0000012067810 */ /* 0x000fc80007ffe1ff */
[----:B------:R-:W-:-:S04]  /*0ce0*/  FSETP.NEU.AND P0, PT, |R7|, R6, PT ;  /* 0x000000060700720b */ /* 0x000fc80003f0d200 */
[----:B------:R-:W-:Y:S02]  /*0cf0*/  FSEL R4, R16, R4, !P0 ;  /* 0x0000000410047208 */ /* 0x000fe40004000000 */
[----:B------:R-:W-:Y:S01]  /*0d00*/  FSEL R5, R13, R5, !P0 ;  /* 0x000000050d057208 */ /* 0x000fe20004000000 */
[----:B------:R-:W-:Y:S06]  /*0d10*/  BRA `(.L_x_8) ;  /* 0x0000000000547947 */ /* 0x000fec0003800000 */
.L_x_7:
[----:B------:R-:W-:-:S14]  /*0d20*/  DSETP.NAN.AND P0, PT, R16, R16, PT ;  /* 0x000000101000722a */ /* 0x000fdc0003f08000 */
[----:B------:R-:W-:Y:S05]  /*0d30*/  @P0 BRA `(.L_x_9) ;  /* 0x0000000000440947 */ /* 0x000fea0003800000 */
[----:B------:R-:W-:-:S14]  /*0d40*/  DSETP.NAN.AND P0, PT, R14, R14, PT ;  /* 0x0000000e0e00722a */ /* 0x000fdc0003f08000 */
[----:B------:R-:W-:Y:S05]  /*0d50*/  @P0 BRA `(.L_x_10) ;  /* 0x0000000000300947 */ /* 0x000fea0003800000 */
[----:B------:R-:W-:Y:S01]  /*0d60*/  ISETP.NE.AND P0, PT, R24, R25, PT ;  /* 0x000000191800720c */ /* 0x000fe20003f05270 */
[----:B------:R-:W-:Y:S02]  /*0d70*/  IMAD.MOV.U32 R4, RZ, RZ, 0x0 ;  /* 0x00000000ff047424 */ /* 0x000fe400078e00ff */
[----:B------:R-:W-:-:S10]  /*0d80*/  IMAD.MOV.U32 R5, RZ, RZ, -0x80000 ;  /* 0xfff80000ff057424 */ /* 0x000fd400078e00ff */
[----:B------:R-:W-:Y:S05]  /*0d90*/  @!P0 BRA `(.L_x_8) ;  /* 0x0000000000348947 */ /* 0x000fea0003800000 */
[----:B------:R-:W-:Y:S02]  /*0da0*/  ISETP.NE.AND P0, PT, R24, 0x7ff00000, PT ;  /* 0x7ff000001800780c */ /* 0x000fe40003f05270 */
[----:B------:R-:W-:Y:S02]  /*0db0*/  LOP3.LUT R5, R17, 0x80000000, R15, 0x48, !PT ;  /* 0x8000000011057812 */ /* 0x000fe400078e480f */
[----:B------:R-:W-:-:S13]  /*0dc0*/  ISETP.EQ.OR P0, PT, R25, RZ, !P0 ;  /* 0x000000ff1900720c */ /* 0x000fda0004702670 */
[----:B------:R-:W-:Y:S02]  /*0dd0*/  @P0 LOP3.LUT R6, R5, 0x7ff00000, RZ, 0xfc, !PT ;  /* 0x7ff0000005060812 */ /* 0x000fe400078efcff */
[----:B------:R-:W-:Y:S01]  /*0de0*/  @!P0 MOV R4, RZ ;  /* 0x000000ff00048202 */ /* 0x000fe20000000f00 */
[----:B------:R-:W-:Y:S02]  /*0df0*/  @P0 IMAD.MOV.U32 R4, RZ, RZ, RZ ;  /* 0x000000ffff040224 */ /* 0x000fe400078e00ff */
[----:B------:R-:W-:Y:S01]  /*0e00*/  @P0 IMAD.MOV.U32 R5, RZ, RZ, R6 ;  /* 0x000000ffff050224 */ /* 0x000fe200078e0006 */
[----:B------:R-:W-:Y:S06]  /*0e10*/  BRA `(.L_x_8) ;  /* 0x0000000000147947 */ /* 0x000fec0003800000 */
.L_x_10:
[----:B------:R-:W-:Y:S01]  /*0e20*/  LOP3.LUT R5, R15, 0x80000, RZ, 0xfc, !PT ;  /* 0x000800000f057812 */ /* 0x000fe200078efcff */
[----:B------:R-:W-:Y:S01]  /*0e30*/  IMAD.MOV.U32 R4, RZ, RZ, R14 ;  /* 0x000000ffff047224 */ /* 0x000fe200078e000e */
[----:B------:R-:W-:Y:S06]  /*0e40*/  BRA `(.L_x_8) ;  /* 0x0000000000087947 */ /* 0x000fec0003800000 */
.L_x_9:
[----:B------:R-:W-:Y:S01]  /*0e50*/  LOP3.LUT R5, R17, 0x80000, RZ, 0xfc, !PT ;  /* 0x0008000011057812 */ /* 0x000fe200078efcff */
[----:B------:R-:W-:-:S07]  /*0e60*/  IMAD.MOV.U32 R4, RZ, RZ, R16 ;  /* 0x000000ffff047224 */ /* 0x000fce00078e0010 */
.L_x_8:
[----:B------:R-:W-:Y:S05]  /*0e70*/  BSYNC.RECONVERGENT B1 ;  /* 0x0000000000017941 */ /* 0x000fea0003800200 */
.L_x_6:
[----:B------:R-:W-:Y:S01]  /*0e80*/  MOV R6, R4 ;  /* 0x0000000400067202 */ /* 0x000fe20000000f00 */
[----:B------:R-:W-:Y:S02]  /*0e90*/  IMAD.MOV.U32 R7, RZ, RZ, R5 ;  /* 0x000000ffff077224 */ /* 0x000fe400078e0005 */
[----:B------:R-:W-:Y:S02]  /*0ea0*/  IMAD.MOV.U32 R4, RZ, RZ, R0 ;  /* 0x000000ffff047224 */ /* 0x000fe400078e0000 */
[----:B------:R-:W-:-:S04]  /*0eb0*/  IMAD.MOV.U32 R5, RZ, RZ, 0x0 ;  /* 0x00000000ff057424 */ /* 0x000fc800078e00ff */
[----:B------:R-:W-:Y:S05]  /*0ec0*/  RET.REL.NODEC R4 `(_Z3addPiS_S_S_) ;  /* 0xfffffff0044c7950 */ /* 0x000fea0003c3ffff */
.L_x_11:
[----:B------:R-:W-:-:S00]  /*0ed0*/  BRA `(.L_x_11) ;  /* 0xfffffffc00fc7947 */ /* 0x000fc0000383ffff */
[----:B------:R-:W-:-:S00]  /*0ee0*/  NOP ;  /* 0x0000000000007918 */ /* 0x000fc00000000000 */
        /* <DEDUP_REMOVED lines=9> */
.L_x_12:


//--------------------- .nv.shared.reserved.0     --------------------------
	.section	.nv.shared.reserved.0,"aw",@nobits
	.weak		__nv_reservedSMEM_offset_0_alias
	.size		__nv_reservedSMEM_offset_0_alias, 0, 64
	.other		__nv_reservedSMEM_offset_0_alias,@"STO_CUDA_RESERVED_SHARED STV_DEFAULT"
__nv_reservedSMEM_offset_0_alias:
	.zero		0
	.zero		64


//--------------------- .nv.global                --------------------------
	.section	.nv.global,"aw",@nobits
.nv.global:
	.type		_ZN34_INTERNAL_40592459_4_k_cu_d8bc8a2c4cuda3std6ranges3__45__cpo9iter_moveE,@object
	.size		_ZN34_INTERNAL_40592459_4_k_cu_d8bc8a2c4cuda3std6ranges3__45__cpo9iter_moveE,(_ZN34_INTERNAL_40592459_4_k_cu_d8bc8a2c4cuda3std3__45__cpo5beginE - _ZN34_INTERNAL_40592459_4_k_cu_d8bc8a2c4cuda3std6ranges3__45__cpo9iter_moveE)
_ZN34_INTERNAL_40592459_4_k_cu_d8bc8a2c4cuda3std6ranges3__45__cpo9iter_moveE:
	.zero		1
	.type		_ZN34_INTERNAL_40592459_4_k_cu_d8bc8a2c4cuda3std3__45__cpo5beginE,@object
	.size		_ZN34_INTERNAL_40592459_4_k_cu_d8bc8a2c4cuda3std3__45__cpo5beginE,(_ZN34_INTERNAL_40592459_4_k_cu_d8bc8a2c4cuda3std3__436_GLOBAL__N__40592459_4_k_cu_d8bc8a2c6ignoreE - _ZN34_INTERNAL_40592459_4_k_cu_d8bc8a2c4cuda3std3__45__cpo5beginE)
_ZN34_INTERNAL_40592459_4_k_cu_d8bc8a2c4cuda3std3__45__cpo5beginE:
	.zero		1
	.type		_ZN34_INTERNAL_40592459_4_k_cu_d8bc8a2c4cuda3std3__436_GLOBAL__N__40592459_4_k_cu_d8bc8a2c6ignoreE,@object
	.size		_ZN34_INTERNAL_40592459_4_k_cu_d8bc8a2c4cuda3std3__436_GLOBAL__N__40592459_4_k_cu_d8bc8a2c6ignoreE,(_ZN34_INTERNAL_40592459_4_k_cu_d8bc8a2c4cuda3std3__45__cpo6cbeginE - _ZN34_INTERNAL_40592459_4_k_cu_d8bc8a2c4cuda3std3__436_GLOBAL__N__40592459_4_k_cu_d8bc8a2c6ignoreE)
_ZN34_INTERNAL_40592459_4_k_cu_d8bc8a2c4cuda3std3__436_GLOBAL__N__40592459_4_k_cu_d8bc8a2c6ignoreE:
	.zero		1
	.type		_ZN34_INTERNAL_40592459_4_k_cu_d8bc8a2c4cuda3std3__45__cpo6cbeginE,@object
	.size		_ZN34_INTERNAL_40592459_4_k_cu_d8bc8a2c4cuda3std3__45__cpo6cbeginE,(_ZN34_INTERNAL_40592459_4_k_cu_d8bc8a2c4cuda3std3__48in_placeE - _ZN34_INTERNAL_40592459_4_k_cu_d8bc8a2c4cuda3std3__45__cpo6cbeginE)
_ZN34_INTERNAL_40592459_4_k_cu_d8bc8a2c4cuda3std3__45__cpo6cbeginE:
	.zero		1
	.type		_ZN34_INTERNAL_40592459_4_k_cu_d8bc8a2c4cuda3std3__48in_placeE,@object
	.size		_ZN34_INTERNAL_40592459_4_k_cu_d8bc8a2c4cuda3std3__48in_placeE,(_ZN34_INTERNAL_40592459_4_k_cu_d8bc8a2c4cuda3std3__45__cpo4cendE - _ZN34_INTERNAL_40592459_4_k_cu_d8bc8a2c4cuda3std3__48in_placeE)
_ZN34_INTERNAL_40592459_4_k_cu_d8bc8a2c4cuda3std3__48in_placeE:
	.zero		1
	.type		_ZN34_INTERNAL_40592459_4_k_cu_d8bc8a2c4cuda3std3__45__cpo4cendE,@object
	.size		_ZN34_INTERNAL_40592459_4_k_cu_d8bc8a2c4cuda3std3__45__cpo4cendE,(_ZN34_INTERNAL_40592459_4_k_cu_d8bc8a2c4cuda3std6ranges3__45__cpo4swapE - _ZN34_INTERNAL_40592459_4_k_cu_d8bc8a2c4cuda3std3__45__cpo4cendE)
_ZN34_INTERNAL_40592459_4_k_cu_d8bc8a2c4cuda3std3__45__cpo4cendE:
	.zero		1
	.type		_ZN34_INTERNAL_40592459_4_k_cu_d8bc8a2c4cuda3std6ranges3__45__cpo4swapE,@object
	.size		_ZN34_INTERNAL_40592459_4_k_cu_d8bc8a2c4cuda3std6ranges3__45__cpo4swapE,(_ZN34_INTERNAL_40592459_4_k_cu_d8bc8a2c4cuda3std3__45__cpo3endE - _ZN34_INTERNAL_40592459_4_k_cu_d8bc8a2c4cuda3std6ranges3__45__cpo4swapE)
_ZN34_INTERNAL_40592459_4_k_cu_d8bc8a2c4cuda3std6ranges3__45__cpo4swapE:
	.zero		1
	.type		_ZN34_INTERNAL_40592459_4_k_cu_d8bc8a2c4cuda3std3__45__cpo3endE,@object
	.size		_ZN34_INTERNAL_40592459_4_k_cu_d8bc8a2c4cuda3std3__45__cpo3endE,(_ZN34_INTERNAL_40592459_4_k_cu_d8bc8a2c4cuda3std3__419piecewise_constructE - _ZN34_INTERNAL_40592459_4_k_cu_d8bc8a2c4cuda3std3__45__cpo3endE)
_ZN34_INTERNAL_40592459_4_k_cu_d8bc8a2c4cuda3std3__45__cpo3endE:
	.zero		1
	.type		_ZN34_INTERNAL_40592459_4_k_cu_d8bc8a2c4cuda3std3__419piecewise_constructE,@object
	.size		_ZN34_INTERNAL_40592459_4_k_cu_d8bc8a2c4cuda3std3__419piecewise_constructE,(.L_5 - _ZN34_INTERNAL_40592459_4_k_cu_d8bc8a2c4cuda3std3__419piecewise_constructE)
_ZN34_INTERNAL_40592459_4_k_cu_d8bc8a2c4cuda3std3__419piecewise_constructE:
	.zero		1
.L_5:


//--------------------- .nv.constant0._Z3addPiS_S_S_ --------------------------
	.section	.nv.constant0._Z3addPiS_S_S_,"a",@progbits
	.sectionflags	@""
	.align	4
.nv.constant0._Z3addPiS_S_S_:
	.zero		928


//--------------------- SYMBOLS --------------------------

	.type		.nv.reservedSmem.offset0,@object
	.size		.nv.reservedSmem.offset0,0x4
